	.headerflags	@"EF_CUDA_TEXMODE_UNIFIED EF_CUDA_64BIT_ADDRESS EF_CUDA_ACCELERATORS EF_CUDA_SM90 EF_CUDA_VIRTUAL_SM(EF_CUDA_SM90)"
	.elftype	@"ET_EXEC"


//--------------------- .nv.info                  --------------------------
	.section	.nv.info,"",@"SHT_CUDA_INFO"
	.align	4


	//----- nvinfo : EIATTR_REGCOUNT
	.align		4
        /*0000*/ 	.byte	0x04, 0x2f
        /*0002*/ 	.short	(.L_3 - .L_2)
	.align		4
.L_2:
        /*0004*/ 	.word	index@(triton_poi_fused__native_batch_norm_legit_no_training_convolution_leaky_relu_0)
        /*0008*/ 	.word	0x00000014


	//----- nvinfo : EIATTR_MIN_STACK_SIZE
	.align		4
.L_3:
        /*000c*/ 	.byte	0x04, 0x12
        /*000e*/ 	.short	(.L_5 - .L_4)
	.align		4
.L_4:
        /*0010*/ 	.word	index@(triton_poi_fused__native_batch_norm_legit_no_training_convolution_leaky_relu_0)
        /*0014*/ 	.word	0x00000000


	//----- nvinfo : EIATTR_FRAME_SIZE
	.align		4
.L_5:
        /*0018*/ 	.byte	0x04, 0x11
        /*001a*/ 	.short	(.L_7 - .L_6)
	.align		4
.L_6:
        /*001c*/ 	.word	index@(triton_poi_fused__native_batch_norm_legit_no_training_convolution_leaky_relu_0)
        /*0020*/ 	.word	0x00000000


	//----- nvinfo : EIATTR_MIN_STACK_SIZE
	.align		4
.L_7:
        /*0024*/ 	.byte	0x04, 0x12
        /*0026*/ 	.short	(.L_9 - .L_8)
	.align		4
.L_8:
        /*0028*/ 	.word	index@(triton_poi_fused__native_batch_norm_legit_no_training_convolution_leaky_relu_0)
        /*002c*/ 	.word	0x00000000
.L_9:


//--------------------- .nv.info.triton_poi_fused__native_batch_norm_legit_no_training_convolution_leaky_relu_0 --------------------------
	.section	.nv.info.triton_poi_fused__native_batch_norm_legit_no_training_convolution_leaky_relu_0,"",@"SHT_CUDA_INFO"
	.sectionflags	@""
	.align	4


	//----- nvinfo : EIATTR_CUDA_API_VERSION
	.align		4
        /*0000*/ 	.byte	0x04, 0x37
        /*0002*/ 	.short	(.L_11 - .L_10)
.L_10:
        /*0004*/ 	.word	0x0000007c


	//----- nvinfo : EIATTR_KPARAM_INFO
	.align		4
.L_11:
        /*0008*/ 	.byte	0x04, 0x17
        /*000a*/ 	.short	(.L_13 - .L_12)
.L_12:
        /*000c*/ 	.word	0x00000000
        /*0010*/ 	.short	0x0007
        /*0012*/ 	.short	0x0038
        /*0014*/ 	.byte	0x00, 0xf0, 0x11, 0x00


	//----- nvinfo : EIATTR_KPARAM_INFO
	.align		4
.L_13:
        /*0018*/ 	.byte	0x04, 0x17
        /*001a*/ 	.short	(.L_15 - .L_14)
.L_14:
        /*001c*/ 	.word	0x00000000
        /*0020*/ 	.short	0x0006
        /*0022*/ 	.short	0x0030
        /*0024*/ 	.byte	0x00, 0xf4, 0x21, 0x00


	//----- nvinfo : EIATTR_KPARAM_INFO
	.align		4
.L_15:
        /*0028*/ 	.byte	0x04, 0x17
        /*002a*/ 	.short	(.L_17 - .L_16)
.L_16:
        /*002c*/ 	.word	0x00000000
        /*0030*/ 	.short	0x0005
        /*0032*/ 	.short	0x0028
        /*0034*/ 	.byte	0x00, 0xf4, 0x21, 0x00


	//----- nvinfo : EIATTR_KPARAM_INFO
	.align		4
.L_17:
        /*0038*/ 	.byte	0x04, 0x17
        /*003a*/ 	.short	(.L_19 - .L_18)
.L_18:
        /*003c*/ 	.word	0x00000000
        /*0040*/ 	.short	0x0004
        /*0042*/ 	.short	0x0020
        /*0044*/ 	.byte	0x00, 0xf4, 0x21, 0x00


	//----- nvinfo : EIATTR_KPARAM_INFO
	.align		4
.L_19:
        /*0048*/ 	.byte	0x04, 0x17
        /*004a*/ 	.short	(.L_21 - .L_20)
.L_20:
        /*004c*/ 	.word	0x00000000
        /*0050*/ 	.short	0x0003
        /*0052*/ 	.short	0x0018
        /*0054*/ 	.byte	0x00, 0xf4, 0x21, 0x00


	//----- nvinfo : EIATTR_KPARAM_INFO
	.align		4
.L_21:
        /*0058*/ 	.byte	0x04, 0x17
        /*005a*/ 	.short	(.L_23 - .L_22)
.L_22:
        /*005c*/ 	.word	0x00000000
        /*0060*/ 	.short	0x0002
        /*0062*/ 	.short	0x0010
        /*0064*/ 	.byte	0x00, 0xf4, 0x21, 0x00


	//----- nvinfo : EIATTR_KPARAM_INFO
	.align		4
.L_23:
        /*0068*/ 	.byte	0x04, 0x17
        /*006a*/ 	.short	(.L_25 - .L_24)
.L_24:
        /*006c*/ 	.word	0x00000000
        /*0070*/ 	.short	0x0001
        /*0072*/ 	.short	0x0008
        /*0074*/ 	.byte	0x00, 0xf4, 0x21, 0x00


	//----- nvinfo : EIATTR_KPARAM_INFO
	.align		4
.L_25:
        /*0078*/ 	.byte	0x04, 0x17
        /*007a*/ 	.short	(.L_27 - .L_26)
.L_26:
        /*007c*/ 	.word	0x00000000
        /*0080*/ 	.short	0x0000
        /*0082*/ 	.short	0x0000
        /*0084*/ 	.byte	0x00, 0xf4, 0x21, 0x00


	//----- nvinfo : EIATTR_SPARSE_MMA_MASK
	.align		4
.L_27:
        /*0088*/ 	.byte	0x03, 0x50
        /*008a*/ 	.short	0x0000


	//----- nvinfo : EIATTR_MAXREG_COUNT
	.align		4
        /*008c*/ 	.byte	0x03, 0x1b
        /*008e*/ 	.short	0x00ff


	//----- nvinfo : EIATTR_EXIT_INSTR_OFFSETS
	.align		4
        /*0090*/ 	.byte	0x04, 0x1c
        /*0092*/ 	.short	(.L_29 - .L_28)


	//   ....[0]....
.L_28:
        /*0094*/ 	.word	0x000003c0


	//----- nvinfo : EIATTR_REQNTID
	.align		4
.L_29:
        /*0098*/ 	.byte	0x04, 0x10
        /*009a*/ 	.short	(.L_31 - .L_30)
.L_30:
        /*009c*/ 	.word	0x00000080
        /*00a0*/ 	.word	0x00000001
        /*00a4*/ 	.word	0x00000001


	//----- nvinfo : EIATTR_CBANK_PARAM_SIZE
	.align		4
.L_31:
        /*00a8*/ 	.byte	0x03, 0x19
        /*00aa*/ 	.short	0x003c


	//----- nvinfo : EIATTR_PARAM_CBANK
	.align		4
        /*00ac*/ 	.byte	0x04, 0x0a
        /*00ae*/ 	.short	(.L_33 - .L_32)
	.align		4
.L_32:
        /*00b0*/ 	.word	index@(.nv.constant0.triton_poi_fused__native_batch_norm_legit_no_training_convolution_leaky_relu_0)
        /*00b4*/ 	.short	0x0210
        /*00b6*/ 	.short	0x003c


	//----- nvinfo : EIATTR_SW_WAR
	.align		4
.L_33:
        /*00b8*/ 	.byte	0x04, 0x36
        /*00ba*/ 	.short	(.L_35 - .L_34)
.L_34:
        /*00bc*/ 	.word	0x00000008
.L_35:


//--------------------- .nv.callgraph             --------------------------
	.section	.nv.callgraph,"",@"SHT_CUDA_CALLGRAPH"
	.align	4
	.sectionentsize	8
	.align		4
        /*0000*/ 	.word	0x00000000
	.align		4
        /*0004*/ 	.word	0xffffffff
	.align		4
        /*0008*/ 	.word	0x00000000
	.align		4
        /*000c*/ 	.word	0xfffffffe
	.align		4
        /*0010*/ 	.word	0x00000000
	.align		4
        /*0014*/ 	.word	0xfffffffd
	.align		4
        /*0018*/ 	.word	0x00000000
	.align		4
        /*001c*/ 	.word	0xfffffffc


//--------------------- .nv.constant4             --------------------------
	.section	.nv.constant4,"a",@progbits
	.align	8
	.align		8
.nv.constant4:
        /*0000*/ 	.dword	_$_str
	.align		8
        /*0008*/ 	.dword	_$_str_$_2


//--------------------- .text.triton_poi_fused__native_batch_norm_legit_no_training_convolution_leaky_relu_0 --------------------------
	.section	.text.triton_poi_fused__native_batch_norm_legit_no_training_convolution_leaky_relu_0,"ax",@progbits
	.align	128
        .global         triton_poi_fused__native_batch_norm_legit_no_training_convolution_leaky_relu_0
        .type           triton_poi_fused__native_batch_norm_legit_no_training_convolution_leaky_relu_0,@function
        .size           triton_poi_fused__native_batch_norm_legit_no_training_convolution_leaky_relu_0,(.L_x_1 - triton_poi_fused__native_batch_norm_legit_no_training_convolution_leaky_relu_0)
        .other          triton_poi_fused__native_batch_norm_legit_no_training_convolution_leaky_relu_0,@"STO_CUDA_ENTRY STV_DEFAULT"
triton_poi_fused__native_batch_norm_legit_no_training_convolution_leaky_relu_0:
.text.triton_poi_fused__native_batch_norm_legit_no_training_convolution_leaky_relu_0:
[----:B------:R-:W-:Y:S01]  /*0000*/  LDC R1, c[0x0][0x28] ;  /* 0x00000a00ff017b82 */ /* 0x000fe20000000800 */
[----:B------:R-:W1:Y:S07]  /*0010*/  S2R R0, SR_TID.X ;  /* 0x0000000000007919 */ /* 0x000e6e0000002100 */
[----:B------:R-:W2:Y:S01]  /*0020*/  LDC.64 R12, c[0x0][0x230] ;  /* 0x00008c00ff0c7b82 */ /* 0x000ea20000000a00 */
[----:B------:R-:W-:Y:S01]  /*0030*/  ULDC.64 UR4, c[0x0][0x208] ;  /* 0x0000820000047ab9 */ /* 0x000fe20000000a00 */
[----:B------:R-:W3:Y:S06]  /*0040*/  S2R R5, SR_CTAID.X ;  /* 0x0000000000057919 */ /* 0x000eec0000002500 */
[----:B------:R-:W4:Y:S08]  /*0050*/  LDC.64 R10, c[0x0][0x220] ;  /* 0x00008800ff0a7b82 */ /* 0x000f300000000a00 */
[----:B------:R-:W5:Y:S08]  /*0060*/  LDC.64 R8, c[0x0][0x228] ;  /* 0x00008a00ff087b82 */ /* 0x000f700000000a00 */
[----:B------:R-:W4:Y:S01]  /*0070*/  LDC.64 R14, c[0x0][0x238] ;  /* 0x00008e00ff0e7b82 */ /* 0x000f220000000a00 */
[----:B-1----:R-:W-:-:S02]  /*0080*/  SHF.L.U32 R0, R0, 0x1, RZ ;  /* 0x0000000100007819 */ /* 0x002fc400000006ff */
[----:B---3--:R-:W-:Y:S02]  /*0090*/  SHF.R.S32.HI R3, RZ, 0x17, R5 ;  /* 0x00000017ff037819 */ /* 0x008fe40000011405 */
[----:B------:R-:W-:Y:S02]  /*00a0*/  LOP3.LUT R0, R0, 0xfe, RZ, 0xc0, !PT ;  /* 0x000000fe00007812 */ /* 0x000fe400078ec0ff */
[----:B------:R-:W-:Y:S02]  /*00b0*/  SGXT R3, R3, 0x1 ;  /* 0x000000010303781a */ /* 0x000fe40000000200 */
[----:B------:R-:W-:Y:S02]  /*00c0*/  LEA R0, R5, R0, 0x8 ;  /* 0x0000000005007211 */ /* 0x000fe400078e40ff */
[----:B------:R-:W1:Y:S02]  /*00d0*/  LDC.64 R4, c[0x0][0x240] ;  /* 0x00009000ff047b82 */ /* 0x000e640000000a00 */
[----:B------:R-:W-:-:S04]  /*00e0*/  LEA.HI R3, R3, R0, RZ, 0x4 ;  /* 0x0000000003037211 */ /* 0x000fc800078f20ff */
[--C-:B------:R-:W-:Y:S02]  /*00f0*/  SHF.R.S32.HI R2, RZ, 0x4, R3.reuse ;  /* 0x00000004ff027819 */ /* 0x100fe40000011403 */
[----:B------:R-:W-:-:S04]  /*0100*/  SHF.R.S32.HI R3, RZ, 0x1f, R3 ;  /* 0x0000001fff037819 */ /* 0x000fc80000011403 */
[----:B------:R-:W-:-:S04]  /*0110*/  LEA.HI R3, R3, R2, RZ, 0x7 ;  /* 0x0000000203037211 */ /* 0x000fc800078f38ff */
[----:B------:R-:W-:-:S04]  /*0120*/  LOP3.LUT R3, R3, 0xffffff80, RZ, 0xc0, !PT ;  /* 0xffffff8003037812 */ /* 0x000fc800078ec0ff */
[----:B------:R-:W-:Y:S02]  /*0130*/  IADD3 R17, R2, -R3, RZ ;  /* 0x8000000302117210 */ /* 0x000fe40007ffe0ff */
[----:B------:R-:W3:Y:S03]  /*0140*/  LDC.64 R2, c[0x0][0x210] ;  /* 0x00008400ff027b82 */ /* 0x000ee60000000a00 */
[----:B--2---:R-:W-:-:S05]  /*0150*/  IMAD.WIDE R12, R17, 0x4, R12 ;  /* 0x00000004110c7825 */ /* 0x004fca00078e020c */
[----:B------:R2:W2:Y:S01]  /*0160*/  LDG.E.EL R16, desc[UR4][R12.64] ;  /* 0x000000040c107981 */ /* 0x0004a2000c2e1900 */
[----:B----4-:R-:W-:-:S04]  /*0170*/  IMAD.WIDE R10, R17, 0x4, R10 ;  /* 0x00000004110a7825 */ /* 0x010fc800078e020a */
[----:B-----5:R-:W-:Y:S02]  /*0180*/  IMAD.WIDE R8, R17, 0x4, R8 ;  /* 0x0000000411087825 */ /* 0x020fe400078e0208 */
[----:B------:R-:W4:Y:S04]  /*0190*/  LDG.E.EL R10, desc[UR4][R10.64] ;  /* 0x000000040a0a7981 */ /* 0x000f28000c2e1900 */
[----:B------:R5:W4:Y:S01]  /*01a0*/  LDG.E.EL R8, desc[UR4][R8.64] ;  /* 0x0000000408087981 */ /* 0x000b22000c2e1900 */
[----:B---3--:R-:W-:-:S05]  /*01b0*/  IMAD.WIDE R2, R0, 0x4, R2 ;  /* 0x0000000400027825 */ /* 0x008fca00078e0202 */
[----:B------:R-:W4:Y:S01]  /*01c0*/  LDG.E.64 R6, desc[UR4][R2.64] ;  /* 0x0000000402067981 */ /* 0x000f22000c1e1b00 */
[----:B0-2---:R-:W-:-:S04]  /*01d0*/  IMAD.WIDE R12, R17, 0x4, R14 ;  /* 0x00000004110c7825 */ /* 0x005fc800078e020e */
[----:B-1----:R-:W-:Y:S02]  /*01e0*/  IMAD.WIDE R4, R17, 0x4, R4 ;  /* 0x0000000411047825 */ /* 0x002fe400078e0204 */
[----:B------:R-:W2:Y:S04]  /*01f0*/  LDG.E.EL R12, desc[UR4][R12.64] ;  /* 0x000000040c0c7981 */ /* 0x000ea8000c2e1900 */
[----:B------:R0:W2:Y:S01]  /*0200*/  LDG.E.EL R15, desc[UR4][R4.64] ;  /* 0x00000004040f7981 */ /* 0x0000a2000c2e1900 */
[----:B-----5:R-:W-:Y:S01]  /*0210*/  HFMA2.MMA R9, -RZ, RZ, 1.625, 0 ;  /* 0x3e800000ff097435 */ /* 0x020fe200000001ff */
[----:B0-----:R-:W0:Y:S02]  /*0220*/  LDC.64 R4, c[0x0][0x218] ;  /* 0x00008600ff047b82 */ /* 0x001e240000000a00 */
[----:B0-----:R-:W-:-:S04]  /*0230*/  IMAD.WIDE R4, R0, 0x4, R4 ;  /* 0x0000000400047825 */ /* 0x001fc800078e0204 */
[----:B------:R-:W-:-:S04]  /*0240*/  FADD R16, R16, 9.9999997473787516356e-06 ;  /* 0x3727c5ac10107421 */ /* 0x000fc80000000000 */
[----:B------:R-:W0:Y:S02]  /*0250*/  MUFU.SQRT R14, R16 ;  /* 0x00000010000e7308 */ /* 0x000e240000002000 */
[C---:B0-----:R-:W-:Y:S02]  /*0260*/  FSETP.GT.AND P0, PT, R14.reuse, 8.50705917302346158658e+37, PT ;  /* 0x7e8000000e00780b */ /* 0x041fe40003f04000 */
[----:B------:R-:W-:-:S11]  /*0270*/  FSETP.GEU.AND P1, PT, R14, 1.175494350822287508e-38, PT ;  /* 0x008000000e00780b */ /* 0x000fd60003f2e000 */
[----:B------:R-:W-:-:S04]  /*0280*/  @P0 FMUL R14, R14, 0.25 ;  /* 0x3e8000000e0e0820 */ /* 0x000fc80000400000 */
[----:B------:R-:W-:-:S06]  /*0290*/  @!P1 FMUL R14, R14, 16777216 ;  /* 0x4b8000000e0e9820 */ /* 0x000fcc0000400000 */
[----:B------:R-:W0:Y:S01]  /*02a0*/  MUFU.RCP R14, R14 ;  /* 0x0000000e000e7308 */ /* 0x000e220000001000 */
[----:B------:R-:W-:Y:S01]  /*02b0*/  FSEL R9, R9, 1, P0 ;  /* 0x3f80000009097808 */ /* 0x000fe20000000000 */
[--C-:B----4-:R-:W-:Y:S01]  /*02c0*/  FADD R6, R6, R10.reuse ;  /* 0x0000000a06067221 */ /* 0x110fe20000000000 */
[----:B------:R-:W-:-:S03]  /*02d0*/  FADD R7, R7, R10 ;  /* 0x0000000a07077221 */ /* 0x000fc60000000000 */
[----:B------:R-:W-:-:S04]  /*02e0*/  @!P1 FMUL R9, R9, 16777216 ;  /* 0x4b80000009099820 */ /* 0x000fc80000400000 */
[----:B0-----:R-:W-:Y:S01]  /*02f0*/  FMUL R10, R14, R9 ;  /* 0x000000090e0a7220 */ /* 0x001fe20000400000 */
[C---:B------:R-:W-:Y:S01]  /*0300*/  FADD R9, -R8.reuse, R6 ;  /* 0x0000000608097221 */ /* 0x040fe20000000100 */
[----:B------:R-:W-:-:S03]  /*0310*/  FADD R8, -R8, R7 ;  /* 0x0000000708087221 */ /* 0x000fc60000000100 */
[-C--:B------:R-:W-:Y:S01]  /*0320*/  FMUL R9, R9, R10.reuse ;  /* 0x0000000a09097220 */ /* 0x080fe20000400000 */
[----:B------:R-:W-:-:S03]  /*0330*/  FMUL R8, R8, R10 ;  /* 0x0000000a08087220 */ /* 0x000fc60000400000 */
[C-C-:B--2---:R-:W-:Y:S01]  /*0340*/  FFMA R14, R12.reuse, R9, R15.reuse ;  /* 0x000000090c0e7223 */ /* 0x144fe2000000000f */
[----:B------:R-:W-:-:S04]  /*0350*/  FFMA R15, R12, R8, R15 ;  /* 0x000000080c0f7223 */ /* 0x000fc8000000000f */
[C---:B------:R-:W-:Y:S02]  /*0360*/  FSETP.GT.AND P0, PT, R14.reuse, RZ, PT ;  /* 0x000000ff0e00720b */ /* 0x040fe40003f04000 */
[----:B------:R-:W-:Y:S01]  /*0370*/  FSETP.GT.AND P1, PT, R15, RZ, PT ;  /* 0x000000ff0f00720b */ /* 0x000fe20003f24000 */
[----:B------:R-:W-:Y:S10]  /*0380*/  STG.E.64 desc[UR4][R2.64], R6 ;  /* 0x0000000602007986 */ /* 0x000ff4000c101b04 */
[----:B------:R-:W-:-:S02]  /*0390*/  @!P0 FMUL R14, R14, 0.10000000149011611938 ;  /* 0x3dcccccd0e0e8820 */ /* 0x000fc40000400000 */
[----:B------:R-:W-:-:S05]  /*03a0*/  @!P1 FMUL R15, R15, 0.10000000149011611938 ;  /* 0x3dcccccd0f0f9820 */ /* 0x000fca0000400000 */
[----:B------:R-:W-:Y:S01]  /*03b0*/  STG.E.64 desc[UR4][R4.64], R14 ;  /* 0x0000000e04007986 */ /* 0x000fe2000c101b04 */
[----:B------:R-:W-:Y:S05]  /*03c0*/  EXIT ;  /* 0x000000000000794d */ /* 0x000fea0003800000 */
.L_x_0:
[----:B------:R-:W-:-:S00]  /*03d0*/  BRA `(.L_x_0) ;  /* 0xfffffffc00fc7947 */ /* 0x000fc0000383ffff */
[----:B------:R-:W-:-:S00]  /*03e0*/  NOP ;  /* 0x0000000000007918 */ /* 0x000fc00000000000 */
        /* <DEDUP_REMOVED lines=9> */
.L_x_1:


//--------------------- .nv.global.init           --------------------------
	.section	.nv.global.init,"aw",@progbits
.nv.global.init:
	.type		_$_str,@object
	.size		_$_str,(_$_str_$_2 - _$_str)
_$_str:
        /*0000*/ 	.byte	0x5f, 0x5f, 0x43, 0x55, 0x44, 0x41, 0x5f, 0x46, 0x54, 0x5a, 0x00
	.type		_$_str_$_2,@object
	.size		_$_str_$_2,(.L_1 - _$_str_$_2)
_$_str_$_2:
        /*000b*/ 	.byte	0x5f, 0x5f, 0x43, 0x55, 0x44, 0x41, 0x5f, 0x50, 0x52, 0x45, 0x43, 0x5f, 0x53, 0x51, 0x52, 0x54
        /*001b*/ 	.byte	0x00
.L_1:


//--------------------- .nv.constant0.triton_poi_fused__native_batch_norm_legit_no_training_convolution_leaky_relu_0 --------------------------
	.section	.nv.constant0.triton_poi_fused__native_batch_norm_legit_no_training_convolution_leaky_relu_0,"a",@progbits
	.sectionflags	@""
	.align	4
.nv.constant0.triton_poi_fused__native_batch_norm_legit_no_training_convolution_leaky_relu_0:
	.zero		588
